//
// Generated by NVIDIA NVVM Compiler
//
// Compiler Build ID: CL-36424714
// Cuda compilation tools, release 13.0, V13.0.88
// Based on NVVM 20.0.0
//

.version 9.0
.target sm_100
.address_size 64

	// .globl	_Z10dotProductPfS_S_
// _ZZ10dotProductPfS_S_E5cache has been demoted

.visible .entry _Z10dotProductPfS_S_(
	.param .u64 .ptr .align 1 _Z10dotProductPfS_S__param_0,
	.param .u64 .ptr .align 1 _Z10dotProductPfS_S__param_1,
	.param .u64 .ptr .align 1 _Z10dotProductPfS_S__param_2
)
{
	.reg .pred 	%p<2>;
	.reg .b32 	%r<5>;
	.reg .b32 	%f<6>;
	.reg .b64 	%rd<10>;
	// demoted variable
	.shared .align 4 .b8 _ZZ10dotProductPfS_S_E5cache[4];
	ld.param.u64 	%rd1, [_Z10dotProductPfS_S__param_0];
	ld.param.u64 	%rd2, [_Z10dotProductPfS_S__param_1];
	ld.param.u64 	%rd3, [_Z10dotProductPfS_S__param_2];
	cvta.to.global.u64 	%rd4, %rd3;
	cvta.to.global.u64 	%rd5, %rd2;
	mov.u32 	%r1, %tid.x;
	mul.wide.u32 	%rd6, %r1, 4;
	add.s64 	%rd7, %rd5, %rd6;
	ld.global.f32 	%f1, [%rd7];
	add.s64 	%rd8, %rd4, %rd6;
	ld.global.f32 	%f2, [%rd8];
	mul.f32 	%f3, %f1, %f2;
	shl.b32 	%r2, %r1, 2;
	mov.u32 	%r3, _ZZ10dotProductPfS_S_E5cache;
	add.s32 	%r4, %r3, %r2;
	st.shared.f32 	[%r4], %f3;
	bar.sync 	0;
	setp.ne.s32 	%p1, %r1, 0;
	@%p1 bra 	$L__BB0_2;
	cvta.to.global.u64 	%rd9, %rd1;
	ld.shared.f32 	%f4, [_ZZ10dotProductPfS_S_E5cache];
	add.f32 	%f5, %f4, 0f00000000;
	st.global.f32 	[%rd9], %f5;
$L__BB0_2:
	ret;

}


// ===== COMPILED SASS (sm_100) =====

	.target	sm_100

	.elftype	@"ET_EXEC"


//--------------------- .note.nv.tkinfo           --------------------------
	.section	.note.nv.tkinfo,"",@"SHT_NOTE"
	.sectionflags	@"SHF_NOTE_NV_TKINFO"
	.tkinfo
        /*0018*/ 	.word	0x00000002
        /*0030*/ 	.string	""
        /*0030*/ 	.string	"ptxas"
        /*0030*/ 	.string	"Cuda compilation tools, release 13.0, V13.0.88"
        /*0030*/ 	.string	"Build cuda_13.0.r13.0/compiler.36424714_0"
        /*0030*/ 	.string	"-arch sm_100 -m 64 "



//--------------------- .note.nv.cuinfo           --------------------------
	.section	.note.nv.cuinfo,"",@"SHT_NOTE"
	.sectionflags	@"SHF_NOTE_NV_CUINFO"
        /*0018*/ 	.short	0x0002
        /*001a*/ 	.short	0x0064
        /*001c*/ 	.short	0x0082
	.zero		2


//--------------------- .nv.info                  --------------------------
	.section	.nv.info,"",@"SHT_CUDA_INFO"
	.align	4


	//----- nvinfo : EIATTR_REGCOUNT
	.align		4
        /*0000*/ 	.byte	0x04, 0x2f
        /*0002*/ 	.short	(.L_1 - .L_0)
	.align		4
.L_0:
        /*0004*/ 	.word	index@(_Z10dotProductPfS_S_)
        /*0008*/ 	.word	0x0000000a


	//----- nvinfo : EIATTR_FRAME_SIZE
	.align		4
.L_1:
        /*000c*/ 	.byte	0x04, 0x11
        /*000e*/ 	.short	(.L_3 - .L_2)
	.align		4
.L_2:
        /*0010*/ 	.word	index@(_Z10dotProductPfS_S_)
        /*0014*/ 	.word	0x00000000


	//----- nvinfo : EIATTR_MIN_STACK_SIZE
	.align		4
.L_3:
        /*0018*/ 	.byte	0x04, 0x12
        /*001a*/ 	.short	(.L_5 - .L_4)
	.align		4
.L_4:
        /*001c*/ 	.word	index@(_Z10dotProductPfS_S_)
        /*0020*/ 	.word	0x00000000
.L_5:


//--------------------- .nv.compat                --------------------------
	.section	.nv.compat,"",@"SHT_CUDA_COMPAT_INFO"
	.align	4
        /*0000*/ 	.byte	0x02, 0x09, 0x00, 0x00, 0x02, 0x02, 0x01, 0x00, 0x02, 0x05, 0x05, 0x00, 0x03, 0x07, 0x01, 0x01
        /*0010*/ 	.byte	0x02, 0x03, 0x00, 0x00, 0x02, 0x06, 0x01, 0x00, 0x04, 0x0b, 0x08, 0x00, 0x09, 0x00, 0x00, 0x00
        /*0020*/ 	.byte	0x00, 0x00, 0x00, 0x00


//--------------------- .nv.info._Z10dotProductPfS_S_ --------------------------
	.section	.nv.info._Z10dotProductPfS_S_,"",@"SHT_CUDA_INFO"
	.sectionflags	@""
	.align	4


	//----- nvinfo : EIATTR_CUDA_API_VERSION
	.align		4
        /*0000*/ 	.byte	0x04, 0x37
        /*0002*/ 	.short	(.L_7 - .L_6)
.L_6:
        /*0004*/ 	.word	0x00000082


	//----- nvinfo : EIATTR_KPARAM_INFO
	.align		4
.L_7:
        /*0008*/ 	.byte	0x04, 0x17
        /*000a*/ 	.short	(.L_9 - .L_8)
.L_8:
        /*000c*/ 	.word	0x00000000
        /*0010*/ 	.short	0x0002
        /*0012*/ 	.short	0x0010
        /*0014*/ 	.byte	0x00, 0xf5, 0x21, 0x00


	//----- nvinfo : EIATTR_KPARAM_INFO
	.align		4
.L_9:
        /*0018*/ 	.byte	0x04, 0x17
        /*001a*/ 	.short	(.L_11 - .L_10)
.L_10:
        /*001c*/ 	.word	0x00000000
        /*0020*/ 	.short	0x0001
        /*0022*/ 	.short	0x0008
        /*0024*/ 	.byte	0x00, 0xf5, 0x21, 0x00


	//----- nvinfo : EIATTR_KPARAM_INFO
	.align		4
.L_11:
        /*0028*/ 	.byte	0x04, 0x17
        /*002a*/ 	.short	(.L_13 - .L_12)
.L_12:
        /*002c*/ 	.word	0x00000000
        /*0030*/ 	.short	0x0000
        /*0032*/ 	.short	0x0000
        /*0034*/ 	.byte	0x00, 0xf5, 0x21, 0x00


	//----- nvinfo : EIATTR_SPARSE_MMA_MASK
	.align		4
.L_13:
        /*0038*/ 	.byte	0x03, 0x50
        /*003a*/ 	.short	0x0000


	//----- nvinfo : EIATTR_MAXREG_COUNT
	.align		4
        /*003c*/ 	.byte	0x03, 0x1b
        /*003e*/ 	.short	0x00ff


	//----- nvinfo : EIATTR_NUM_BARRIERS
	.align		4
        /*0040*/ 	.byte	0x02, 0x4c
        /*0042*/ 	.byte	0x01
	.zero		1


	//----- nvinfo : EIATTR_MERCURY_ISA_VERSION
	.align		4
        /*0044*/ 	.byte	0x03, 0x5f
        /*0046*/ 	.short	0x0101


	//----- nvinfo : EIATTR_VRC_CTA_INIT_COUNT
	.align		4
        /*0048*/ 	.byte	0x02, 0x4a
	.zero		1
	.zero		1


	//----- nvinfo : EIATTR_EXIT_INSTR_OFFSETS
	.align		4
        /*004c*/ 	.byte	0x04, 0x1c
        /*004e*/ 	.short	(.L_15 - .L_14)


	//   ....[0]....
.L_14:
        /*0050*/ 	.word	0x00000110


	//   ....[1]....
        /*0054*/ 	.word	0x00000160


	//----- nvinfo : EIATTR_CBANK_PARAM_SIZE
	.align		4
.L_15:
        /*0058*/ 	.byte	0x03, 0x19
        /*005a*/ 	.short	0x0018


	//----- nvinfo : EIATTR_PARAM_CBANK
	.align		4
        /*005c*/ 	.byte	0x04, 0x0a
        /*005e*/ 	.short	(.L_17 - .L_16)
	.align		4
.L_16:
        /*0060*/ 	.word	index@(.nv.constant0._Z10dotProductPfS_S_)
        /*0064*/ 	.short	0x0380
        /*0066*/ 	.short	0x0018


	//----- nvinfo : EIATTR_SW_WAR
	.align		4
.L_17:
        /*0068*/ 	.byte	0x04, 0x36
        /*006a*/ 	.short	(.L_19 - .L_18)
.L_18:
        /*006c*/ 	.word	0x00000008
.L_19:


//--------------------- .nv.callgraph             --------------------------
	.section	.nv.callgraph,"",@"SHT_CUDA_CALLGRAPH"
	.align	4
	.sectionentsize	8
	.align		4
        /*0000*/ 	.word	0x00000000
	.align		4
        /*0004*/ 	.word	0xffffffff
	.align		4
        /*0008*/ 	.word	0x00000000
	.align		4
        /*000c*/ 	.word	0xfffffffe
	.align		4
        /*0010*/ 	.word	0x00000000
	.align		4
        /*0014*/ 	.word	0xfffffffd
	.align		4
        /*0018*/ 	.word	0x00000000
	.align		4
        /*001c*/ 	.word	0xfffffffc


//--------------------- .text._Z10dotProductPfS_S_ --------------------------
	.section	.text._Z10dotProductPfS_S_,"ax",@progbits
	.align	128
        .global         _Z10dotProductPfS_S_
        .type           _Z10dotProductPfS_S_,@function
        .size           _Z10dotProductPfS_S_,(.L_x_1 - _Z10dotProductPfS_S_)
        .other          _Z10dotProductPfS_S_,@"STO_CUDA_ENTRY STV_DEFAULT"
_Z10dotProductPfS_S_:
.text._Z10dotProductPfS_S_:
[----:B------:R-:W-:Y:S01]  /*0000*/  LDC R1, c[0x0][0x37c] ;  /* 0x0000df00ff017b82 */ /* 0x000fe20000000800 */
[----:B------:R-:W0:Y:S07]  /*0010*/  S2R R7, SR_TID.X ;  /* 0x0000000000077919 */ /* 0x000e2e0000002100 */
[----:B------:R-:W0:Y:S01]  /*0020*/  LDC.64 R2, c[0x0][0x388] ;  /* 0x0000e200ff027b82 */ /* 0x000e220000000a00 */
[----:B------:R-:W1:Y:S07]  /*0030*/  LDCU.64 UR6, c[0x0][0x358] ;  /* 0x00006b00ff0677ac */ /* 0x000e6e0008000a00 */
[----:B------:R-:W2:Y:S01]  /*0040*/  LDC.64 R4, c[0x0][0x390] ;  /* 0x0000e400ff047b82 */ /* 0x000ea20000000a00 */
[----:B0-----:R-:W-:-:S04]  /*0050*/  IMAD.WIDE.U32 R2, R7, 0x4, R2 ;  /* 0x0000000407027825 */ /* 0x001fc800078e0002 */
[C---:B--2---:R-:W-:Y:S02]  /*0060*/  IMAD.WIDE.U32 R4, R7.reuse, 0x4, R4 ;  /* 0x0000000407047825 */ /* 0x044fe400078e0004 */
[----:B-1----:R-:W2:Y:S04]  /*0070*/  LDG.E R2, desc[UR6][R2.64] ;  /* 0x0000000602027981 */ /* 0x002ea8000c1e1900 */
[----:B------:R-:W2:Y:S01]  /*0080*/  LDG.E R5, desc[UR6][R4.64] ;  /* 0x0000000604057981 */ /* 0x000ea2000c1e1900 */
[----:B------:R-:W0:Y:S01]  /*0090*/  S2UR UR5, SR_CgaCtaId ;  /* 0x00000000000579c3 */ /* 0x000e220000008800 */
[----:B------:R-:W-:Y:S01]  /*00a0*/  UMOV UR4, 0x400 ;  /* 0x0000040000047882 */ /* 0x000fe20000000000 */
[----:B------:R-:W-:Y:S01]  /*00b0*/  ISETP.NE.AND P0, PT, R7, RZ, PT ;  /* 0x000000ff0700720c */ /* 0x000fe20003f05270 */
[----:B0-----:R-:W-:-:S06]  /*00c0*/  ULEA UR4, UR5, UR4, 0x18 ;  /* 0x0000000405047291 */ /* 0x001fcc000f8ec0ff */
[----:B------:R-:W-:Y:S01]  /*00d0*/  LEA R7, R7, UR4, 0x2 ;  /* 0x0000000407077c11 */ /* 0x000fe2000f8e10ff */
[----:B--2---:R-:W-:-:S05]  /*00e0*/  FMUL R0, R2, R5 ;  /* 0x0000000502007220 */ /* 0x004fca0000400000 */
[----:B------:R0:W-:Y:S01]  /*00f0*/  STS [R7], R0 ;  /* 0x0000000007007388 */ /* 0x0001e20000000800 */
[----:B------:R-:W-:Y:S06]  /*0100*/  BAR.SYNC.DEFER_BLOCKING 0x0 ;  /* 0x0000000000007b1d */ /* 0x000fec0000010000 */
[----:B------:R-:W-:Y:S05]  /*0110*/  @P0 EXIT ;  /* 0x000000000000094d */ /* 0x000fea0003800000 */
[----:B0-----:R-:W0:Y:S01]  /*0120*/  LDS R0, [UR4] ;  /* 0x00000004ff007984 */ /* 0x001e220008000800 */
[----:B------:R-:W1:Y:S01]  /*0130*/  LDC.64 R2, c[0x0][0x380] ;  /* 0x0000e000ff027b82 */ /* 0x000e620000000a00 */
[----:B0-----:R-:W-:-:S05]  /*0140*/  FADD R5, RZ, R0 ;  /* 0x00000000ff057221 */ /* 0x001fca0000000000 */
[----:B-1----:R-:W-:Y:S01]  /*0150*/  STG.E desc[UR6][R2.64], R5 ;  /* 0x0000000502007986 */ /* 0x002fe2000c101906 */
[----:B------:R-:W-:Y:S05]  /*0160*/  EXIT ;  /* 0x000000000000794d */ /* 0x000fea0003800000 */
.L_x_0:
[----:B------:R-:W-:-:S00]  /*0170*/  BRA `(.L_x_0) ;  /* 0xfffffffc00fc7947 */ /* 0x000fc0000383ffff */
[----:B------:R-:W-:-:S00]  /*0180*/  NOP ;  /* 0x0000000000007918 */ /* 0x000fc00000000000 */
[----:B------:R-:W-:-:S00]  /*0190*/  NOP ;  /* 0x0000000000007918 */ /* 0x000fc00000000000 */
[----:B------:R-:W-:-:S00]  /*01a0*/  NOP ;  /* 0x0000000000007918 */ /* 0x000fc00000000000 */
[----:B------:R-:W-:-:S00]  /*01b0*/  NOP ;  /* 0x0000000000007918 */ /* 0x000fc00000000000 */
[----:B------:R-:W-:-:S00]  /*01c0*/  NOP ;  /* 0x0000000000007918 */ /* 0x000fc00000000000 */
[----:B------:R-:W-:-:S00]  /*01d0*/  NOP ;  /* 0x0000000000007918 */ /* 0x000fc00000000000 */
[----:B------:R-:W-:-:S00]  /*01e0*/  NOP ;  /* 0x0000000000007918 */ /* 0x000fc00000000000 */
[----:B------:R-:W-:-:S00]  /*01f0*/  NOP ;  /* 0x0000000000007918 */ /* 0x000fc00000000000 */
.L_x_1:


//--------------------- .nv.shared._Z10dotProductPfS_S_ --------------------------
	.section	.nv.shared._Z10dotProductPfS_S_,"aw",@nobits
	.sectionflags	@""
	.align	4
.nv.shared._Z10dotProductPfS_S_:
	.zero		1028


//--------------------- .nv.shared.reserved.0     --------------------------
	.section	.nv.shared.reserved.0,"aw",@nobits
	.weak		__nv_reservedSMEM_offset_0_alias
	.size		__nv_reservedSMEM_offset_0_alias, 0, 64
	.other		__nv_reservedSMEM_offset_0_alias,@"STO_CUDA_RESERVED_SHARED STV_DEFAULT"
__nv_reservedSMEM_offset_0_alias:
	.zero		0
	.zero		64


//--------------------- .nv.constant0._Z10dotProductPfS_S_ --------------------------
	.section	.nv.constant0._Z10dotProductPfS_S_,"a",@progbits
	.sectionflags	@""
	.align	4
.nv.constant0._Z10dotProductPfS_S_:
	.zero		920


//--------------------- SYMBOLS --------------------------

	.type		.nv.reservedSmem.offset0,@object
	.size		.nv.reservedSmem.offset0,0x4
	.type		.nv.reservedSmem.cap,@object
	.size		.nv.reservedSmem.cap,0x4
